//
// Generated by NVIDIA NVVM Compiler
//
// Compiler Build ID: CL-36424714
// Cuda compilation tools, release 13.0, V13.0.88
// Based on NVVM 20.0.0
//

.version 9.0
.target sm_100
.address_size 64

	// .globl	timeReduction
.extern .shared .align 16 .b8 shared[];

.visible .entry timeReduction(
	.param .u64 .ptr .align 1 timeReduction_param_0,
	.param .u64 .ptr .align 1 timeReduction_param_1,
	.param .u64 .ptr .align 1 timeReduction_param_2
)
{
	.reg .pred 	%p<7>;
	.reg .b32 	%r<16>;
	.reg .b32 	%f<6>;
	.reg .b64 	%rd<19>;

	ld.param.u64 	%rd2, [timeReduction_param_0];
	ld.param.u64 	%rd3, [timeReduction_param_1];
	ld.param.u64 	%rd4, [timeReduction_param_2];
	cvta.to.global.u64 	%rd1, %rd4;
	mov.u32 	%r1, %tid.x;
	mov.u32 	%r2, %ctaid.x;
	setp.ne.s32 	%p1, %r1, 0;
	@%p1 bra 	$L__BB0_2;
	// begin inline asm
	mov.u64 	%rd5, %clock64;
	// end inline asm
	mul.wide.u32 	%rd6, %r2, 8;
	add.s64 	%rd7, %rd1, %rd6;
	st.global.u64 	[%rd7], %rd5;
$L__BB0_2:
	cvta.to.global.u64 	%rd8, %rd2;
	mul.wide.u32 	%rd9, %r1, 4;
	add.s64 	%rd10, %rd8, %rd9;
	ld.global.f32 	%f2, [%rd10];
	shl.b32 	%r7, %r1, 2;
	mov.u32 	%r8, shared;
	add.s32 	%r3, %r8, %r7;
	st.shared.f32 	[%r3], %f2;
	mov.u32 	%r15, %ntid.x;
	mul.wide.s32 	%rd11, %r15, 4;
	add.s64 	%rd12, %rd10, %rd11;
	ld.global.f32 	%f3, [%rd12];
	shl.b32 	%r9, %r15, 2;
	add.s32 	%r10, %r3, %r9;
	st.shared.f32 	[%r10], %f3;
$L__BB0_3:
	mov.u32 	%r5, %r15;
	bar.sync 	0;
	setp.ge.u32 	%p2, %r1, %r5;
	@%p2 bra 	$L__BB0_6;
	ld.shared.f32 	%f4, [%r3];
	shl.b32 	%r11, %r5, 2;
	add.s32 	%r12, %r3, %r11;
	ld.shared.f32 	%f1, [%r12];
	setp.geu.f32 	%p3, %f1, %f4;
	@%p3 bra 	$L__BB0_6;
	st.shared.f32 	[%r3], %f1;
$L__BB0_6:
	shr.u32 	%r15, %r5, 1;
	setp.gt.u32 	%p4, %r5, 1;
	@%p4 bra 	$L__BB0_3;
	setp.ne.s32 	%p5, %r1, 0;
	@%p5 bra 	$L__BB0_9;
	ld.shared.f32 	%f5, [shared];
	cvta.to.global.u64 	%rd13, %rd3;
	mul.wide.u32 	%rd14, %r2, 4;
	add.s64 	%rd15, %rd13, %rd14;
	st.global.f32 	[%rd15], %f5;
$L__BB0_9:
	setp.ne.s32 	%p6, %r1, 0;
	bar.sync 	0;
	@%p6 bra 	$L__BB0_11;
	// begin inline asm
	mov.u64 	%rd16, %clock64;
	// end inline asm
	mov.u32 	%r13, %nctaid.x;
	add.s32 	%r14, %r2, %r13;
	mul.wide.u32 	%rd17, %r14, 8;
	add.s64 	%rd18, %rd1, %rd17;
	st.global.u64 	[%rd18], %rd16;
$L__BB0_11:
	ret;

}


// ===== COMPILED SASS (sm_100) =====

	.target	sm_100

	.elftype	@"ET_EXEC"


//--------------------- .note.nv.tkinfo           --------------------------
	.section	.note.nv.tkinfo,"",@"SHT_NOTE"
	.sectionflags	@"SHF_NOTE_NV_TKINFO"
	.tkinfo
        /*0018*/ 	.word	0x00000002
        /*0030*/ 	.string	""
        /*0030*/ 	.string	"ptxas"
        /*0030*/ 	.string	"Cuda compilation tools, release 13.0, V13.0.88"
        /*0030*/ 	.string	"Build cuda_13.0.r13.0/compiler.36424714_0"
        /*0030*/ 	.string	"-arch sm_100 -m 64 "



//--------------------- .note.nv.cuinfo           --------------------------
	.section	.note.nv.cuinfo,"",@"SHT_NOTE"
	.sectionflags	@"SHF_NOTE_NV_CUINFO"
        /*0018*/ 	.short	0x0002
        /*001a*/ 	.short	0x0064
        /*001c*/ 	.short	0x0082
	.zero		2


//--------------------- .nv.info                  --------------------------
	.section	.nv.info,"",@"SHT_CUDA_INFO"
	.align	4


	//----- nvinfo : EIATTR_REGCOUNT
	.align		4
        /*0000*/ 	.byte	0x04, 0x2f
        /*0002*/ 	.short	(.L_1 - .L_0)
	.align		4
.L_0:
        /*0004*/ 	.word	index@(timeReduction)
        /*0008*/ 	.word	0x00000012


	//----- nvinfo : EIATTR_FRAME_SIZE
	.align		4
.L_1:
        /*000c*/ 	.byte	0x04, 0x11
        /*000e*/ 	.short	(.L_3 - .L_2)
	.align		4
.L_2:
        /*0010*/ 	.word	index@(timeReduction)
        /*0014*/ 	.word	0x00000000


	//----- nvinfo : EIATTR_MIN_STACK_SIZE
	.align		4
.L_3:
        /*0018*/ 	.byte	0x04, 0x12
        /*001a*/ 	.short	(.L_5 - .L_4)
	.align		4
.L_4:
        /*001c*/ 	.word	index@(timeReduction)
        /*0020*/ 	.word	0x00000000
.L_5:


//--------------------- .nv.compat                --------------------------
	.section	.nv.compat,"",@"SHT_CUDA_COMPAT_INFO"
	.align	4
        /*0000*/ 	.byte	0x02, 0x09, 0x00, 0x00, 0x02, 0x02, 0x01, 0x00, 0x02, 0x05, 0x05, 0x00, 0x03, 0x07, 0x01, 0x01
        /*0010*/ 	.byte	0x02, 0x03, 0x00, 0x00, 0x02, 0x06, 0x01, 0x00, 0x04, 0x0b, 0x08, 0x00, 0x09, 0x00, 0x00, 0x00
        /*0020*/ 	.byte	0x00, 0x00, 0x00, 0x00


//--------------------- .nv.info.timeReduction    --------------------------
	.section	.nv.info.timeReduction,"",@"SHT_CUDA_INFO"
	.sectionflags	@""
	.align	4


	//----- nvinfo : EIATTR_CUDA_API_VERSION
	.align		4
        /*0000*/ 	.byte	0x04, 0x37
        /*0002*/ 	.short	(.L_7 - .L_6)
.L_6:
        /*0004*/ 	.word	0x00000082


	//----- nvinfo : EIATTR_KPARAM_INFO
	.align		4
.L_7:
        /*0008*/ 	.byte	0x04, 0x17
        /*000a*/ 	.short	(.L_9 - .L_8)
.L_8:
        /*000c*/ 	.word	0x00000000
        /*0010*/ 	.short	0x0002
        /*0012*/ 	.short	0x0010
        /*0014*/ 	.byte	0x00, 0xf5, 0x21, 0x00


	//----- nvinfo : EIATTR_KPARAM_INFO
	.align		4
.L_9:
        /*0018*/ 	.byte	0x04, 0x17
        /*001a*/ 	.short	(.L_11 - .L_10)
.L_10:
        /*001c*/ 	.word	0x00000000
        /*0020*/ 	.short	0x0001
        /*0022*/ 	.short	0x0008
        /*0024*/ 	.byte	0x00, 0xf5, 0x21, 0x00


	//----- nvinfo : EIATTR_KPARAM_INFO
	.align		4
.L_11:
        /*0028*/ 	.byte	0x04, 0x17
        /*002a*/ 	.short	(.L_13 - .L_12)
.L_12:
        /*002c*/ 	.word	0x00000000
        /*0030*/ 	.short	0x0000
        /*0032*/ 	.short	0x0000
        /*0034*/ 	.byte	0x00, 0xf5, 0x21, 0x00


	//----- nvinfo : EIATTR_SPARSE_MMA_MASK
	.align		4
.L_13:
        /*0038*/ 	.byte	0x03, 0x50
        /*003a*/ 	.short	0x0000


	//----- nvinfo : EIATTR_MAXREG_COUNT
	.align		4
        /*003c*/ 	.byte	0x03, 0x1b
        /*003e*/ 	.short	0x00ff


	//----- nvinfo : EIATTR_NUM_BARRIERS
	.align		4
        /*0040*/ 	.byte	0x02, 0x4c
        /*0042*/ 	.byte	0x01
	.zero		1


	//----- nvinfo : EIATTR_MERCURY_ISA_VERSION
	.align		4
        /*0044*/ 	.byte	0x03, 0x5f
        /*0046*/ 	.short	0x0101


	//----- nvinfo : EIATTR_VRC_CTA_INIT_COUNT
	.align		4
        /*0048*/ 	.byte	0x02, 0x4a
	.zero		1
	.zero		1


	//----- nvinfo : EIATTR_EXIT_INSTR_OFFSETS
	.align		4
        /*004c*/ 	.byte	0x04, 0x1c
        /*004e*/ 	.short	(.L_15 - .L_14)


	//   ....[0]....
.L_14:
        /*0050*/ 	.word	0x000002d0


	//   ....[1]....
        /*0054*/ 	.word	0x00000340


	//----- nvinfo : EIATTR_CRS_STACK_SIZE
	.align		4
.L_15:
        /*0058*/ 	.byte	0x04, 0x1e
        /*005a*/ 	.short	(.L_17 - .L_16)
.L_16:
        /*005c*/ 	.word	0x00000000


	//----- nvinfo : EIATTR_CBANK_PARAM_SIZE
	.align		4
.L_17:
        /*0060*/ 	.byte	0x03, 0x19
        /*0062*/ 	.short	0x0018


	//----- nvinfo : EIATTR_PARAM_CBANK
	.align		4
        /*0064*/ 	.byte	0x04, 0x0a
        /*0066*/ 	.short	(.L_19 - .L_18)
	.align		4
.L_18:
        /*0068*/ 	.word	index@(.nv.constant0.timeReduction)
        /*006c*/ 	.short	0x0380
        /*006e*/ 	.short	0x0018


	//----- nvinfo : EIATTR_SW_WAR
	.align		4
.L_19:
        /*0070*/ 	.byte	0x04, 0x36
        /*0072*/ 	.short	(.L_21 - .L_20)
.L_20:
        /*0074*/ 	.word	0x00000008
.L_21:


//--------------------- .nv.callgraph             --------------------------
	.section	.nv.callgraph,"",@"SHT_CUDA_CALLGRAPH"
	.align	4
	.sectionentsize	8
	.align		4
        /*0000*/ 	.word	0x00000000
	.align		4
        /*0004*/ 	.word	0xffffffff
	.align		4
        /*0008*/ 	.word	0x00000000
	.align		4
        /*000c*/ 	.word	0xfffffffe
	.align		4
        /*0010*/ 	.word	0x00000000
	.align		4
        /*0014*/ 	.word	0xfffffffd
	.align		4
        /*0018*/ 	.word	0x00000000
	.align		4
        /*001c*/ 	.word	0xfffffffc


//--------------------- .text.timeReduction       --------------------------
	.section	.text.timeReduction,"ax",@progbits
	.align	128
        .global         timeReduction
        .type           timeReduction,@function
        .size           timeReduction,(.L_x_4 - timeReduction)
        .other          timeReduction,@"STO_CUDA_ENTRY STV_DEFAULT"
timeReduction:
.text.timeReduction:
[----:B------:R-:W-:Y:S01]  /*0000*/  LDC R1, c[0x0][0x37c] ;  /* 0x0000df00ff017b82 */ /* 0x000fe20000000800 */
[----:B------:R-:W0:Y:S01]  /*0010*/  S2R R15, SR_TID.X ;  /* 0x00000000000f7919 */ /* 0x000e220000002100 */
[----:B------:R-:W1:Y:S01]  /*0020*/  LDCU.64 UR6, c[0x0][0x358] ;  /* 0x00006b00ff0677ac */ /* 0x000e620008000a00 */
[----:B------:R-:W2:Y:S01]  /*0030*/  S2R R0, SR_CTAID.X ;  /* 0x0000000000007919 */ /* 0x000ea20000002500 */
[----:B0-----:R-:W-:-:S13]  /*0040*/  ISETP.NE.AND P0, PT, R15, RZ, PT ;  /* 0x000000ff0f00720c */ /* 0x001fda0003f05270 */
[----:B------:R-:W-:Y:S01]  /*0050*/  @!P0 CS2R R8, SR_CLOCKLO ;  /* 0x0000000000088805 */ /* 0x000fe20000015000 */
[----:B------:R-:W0:Y:S08]  /*0060*/  LDC.64 R4, c[0x0][0x380] ;  /* 0x0000e000ff047b82 */ /* 0x000e300000000a00 */
[----:B------:R-:W2:Y:S08]  /*0070*/  @!P0 LDC.64 R2, c[0x0][0x390] ;  /* 0x0000e400ff028b82 */ /* 0x000eb00000000a00 */
[----:B------:R-:W3:Y:S01]  /*0080*/  LDC R10, c[0x0][0x360] ;  /* 0x0000d800ff0a7b82 */ /* 0x000ee20000000800 */
[----:B0-----:R-:W-:-:S04]  /*0090*/  IMAD.WIDE.U32 R4, R15, 0x4, R4 ;  /* 0x000000040f047825 */ /* 0x001fc800078e0004 */
[----:B--2---:R-:W-:-:S05]  /*00a0*/  @!P0 IMAD.WIDE.U32 R2, R0, 0x8, R2 ;  /* 0x0000000800028825 */ /* 0x004fca00078e0002 */
[----:B-1----:R0:W-:Y:S01]  /*00b0*/  @!P0 STG.E.64 desc[UR6][R2.64], R8 ;  /* 0x0000000802008986 */ /* 0x0021e2000c101b06 */
[----:B---3--:R-:W-:-:S03]  /*00c0*/  IMAD.WIDE R6, R10, 0x4, R4 ;  /* 0x000000040a067825 */ /* 0x008fc600078e0204 */
[----:B------:R-:W2:Y:S04]  /*00d0*/  LDG.E R4, desc[UR6][R4.64] ;  /* 0x0000000604047981 */ /* 0x000ea8000c1e1900 */
[----:B------:R-:W3:Y:S01]  /*00e0*/  LDG.E R6, desc[UR6][R6.64] ;  /* 0x0000000606067981 */ /* 0x000ee2000c1e1900 */
[----:B------:R-:W1:Y:S01]  /*00f0*/  S2UR UR5, SR_CgaCtaId ;  /* 0x00000000000579c3 */ /* 0x000e620000008800 */
[----:B------:R-:W-:Y:S02]  /*0100*/  UMOV UR4, 0x400 ;  /* 0x0000040000047882 */ /* 0x000fe40000000000 */
[----:B-1----:R-:W-:-:S06]  /*0110*/  ULEA UR4, UR5, UR4, 0x18 ;  /* 0x0000000405047291 */ /* 0x002fcc000f8ec0ff */
[----:B------:R-:W-:-:S05]  /*0120*/  LEA R11, R15, UR4, 0x2 ;  /* 0x000000040f0b7c11 */ /* 0x000fca000f8e10ff */
[----:B------:R-:W-:Y:S01]  /*0130*/  IMAD R13, R10, 0x4, R11 ;  /* 0x000000040a0d7824 */ /* 0x000fe200078e020b */
[----:B--2---:R0:W-:Y:S04]  /*0140*/  STS [R11], R4 ;  /* 0x000000040b007388 */ /* 0x0041e80000000800 */
[----:B---3--:R0:W-:Y:S02]  /*0150*/  STS [R13], R6 ;  /* 0x000000060d007388 */ /* 0x0081e40000000800 */
.L_x_2:
[----:B------:R-:W-:Y:S01]  /*0160*/  BAR.SYNC.DEFER_BLOCKING 0x0 ;  /* 0x0000000000007b1d */ /* 0x000fe20000010000 */
[----:B------:R-:W-:Y:S02]  /*0170*/  ISETP.GE.U32.AND P1, PT, R15, R10, PT ;  /* 0x0000000a0f00720c */ /* 0x000fe40003f26070 */
[----:B------:R-:W-:Y:S02]  /*0180*/  ISETP.GT.U32.AND P0, PT, R10, 0x1, PT ;  /* 0x000000010a00780c */ /* 0x000fe40003f04070 */
[----:B0-----:R-:W-:Y:S01]  /*0190*/  SHF.R.U32.HI R4, RZ, 0x1, R10 ;  /* 0x00000001ff047819 */ /* 0x001fe2000001160a */
[----:B------:R-:W-:Y:S08]  /*01a0*/  BSSY.RECONVERGENT B0, `(.L_x_0) ;  /* 0x0000007000007945 */ /* 0x000ff00003800200 */
[----:B------:R-:W-:Y:S05]  /*01b0*/  @P1 BRA `(.L_x_1) ;  /* 0x0000000000141947 */ /* 0x000fea0003800000 */
[----:B------:R-:W-:Y:S01]  /*01c0*/  IMAD R3, R10, 0x4, R11 ;  /* 0x000000040a037824 */ /* 0x000fe200078e020b */
[----:B------:R-:W-:Y:S05]  /*01d0*/  LDS R2, [R11] ;  /* 0x000000000b027984 */ /* 0x000fea0000000800 */
[----:B------:R-:W0:Y:S02]  /*01e0*/  LDS R3, [R3] ;  /* 0x0000000003037984 */ /* 0x000e240000000800 */
[----:B0-----:R-:W-:-:S13]  /*01f0*/  FSETP.GEU.AND P1, PT, R3, R2, PT ;  /* 0x000000020300720b */ /* 0x001fda0003f2e000 */
[----:B------:R0:W-:Y:S02]  /*0200*/  @!P1 STS [R11], R3 ;  /* 0x000000030b009388 */ /* 0x0001e40000000800 */
.L_x_1:
[----:B------:R-:W-:Y:S05]  /*0210*/  BSYNC.RECONVERGENT B0 ;  /* 0x0000000000007941 */ /* 0x000fea0003800200 */
.L_x_0:
[----:B------:R-:W-:Y:S01]  /*0220*/  IMAD.MOV.U32 R10, RZ, RZ, R4 ;  /* 0x000000ffff0a7224 */ /* 0x000fe200078e0004 */
[----:B------:R-:W-:Y:S06]  /*0230*/  @P0 BRA `(.L_x_2) ;  /* 0xfffffffc00c80947 */ /* 0x000fec000383ffff */
[----:B------:R-:W-:-:S13]  /*0240*/  ISETP.NE.AND P0, PT, R15, RZ, PT ;  /* 0x000000ff0f00720c */ /* 0x000fda0003f05270 */
[----:B0-----:R-:W0:Y:S01]  /*0250*/  @!P0 S2R R3, SR_CgaCtaId ;  /* 0x0000000000038919 */ /* 0x001e220000008800 */
[----:B------:R-:W-:-:S04]  /*0260*/  @!P0 MOV R2, 0x400 ;  /* 0x0000040000028802 */ /* 0x000fc80000000f00 */
[----:B0-----:R-:W-:Y:S02]  /*0270*/  @!P0 LEA R5, R3, R2, 0x18 ;  /* 0x0000000203058211 */ /* 0x001fe400078ec0ff */
[----:B------:R-:W0:Y:S04]  /*0280*/  @!P0 LDC.64 R2, c[0x0][0x388] ;  /* 0x0000e200ff028b82 */ /* 0x000e280000000a00 */
[----:B------:R-:W1:Y:S01]  /*0290*/  @!P0 LDS R5, [R5] ;  /* 0x0000000005058984 */ /* 0x000e620000000800 */
[----:B0-----:R-:W-:-:S05]  /*02a0*/  @!P0 IMAD.WIDE.U32 R2, R0, 0x4, R2 ;  /* 0x0000000400028825 */ /* 0x001fca00078e0002 */
[----:B-1----:R0:W-:Y:S01]  /*02b0*/  @!P0 STG.E desc[UR6][R2.64], R5 ;  /* 0x0000000502008986 */ /* 0x0021e2000c101906 */
[----:B------:R-:W-:Y:S06]  /*02c0*/  BAR.SYNC.DEFER_BLOCKING 0x0 ;  /* 0x0000000000007b1d */ /* 0x000fec0000010000 */
[----:B------:R-:W-:Y:S05]  /*02d0*/  @P0 EXIT ;  /* 0x000000000000094d */ /* 0x000fea0003800000 */
[----:B0-----:R-:W-:Y:S01]  /*02e0*/  CS2R R4, SR_CLOCKLO ;  /* 0x0000000000047805 */ /* 0x001fe20000015000 */
[----:B------:R-:W0:Y:S01]  /*02f0*/  LDC.64 R2, c[0x0][0x390] ;  /* 0x0000e400ff027b82 */ /* 0x000e220000000a00 */
[----:B------:R-:W1:Y:S02]  /*0300*/  LDCU UR4, c[0x0][0x370] ;  /* 0x00006e00ff0477ac */ /* 0x000e640008000800 */
[----:B-1----:R-:W-:-:S04]  /*0310*/  VIADD R7, R0, UR4 ;  /* 0x0000000400077c36 */ /* 0x002fc80008000000 */
[----:B0-----:R-:W-:-:S05]  /*0320*/  IMAD.WIDE.U32 R2, R7, 0x8, R2 ;  /* 0x0000000807027825 */ /* 0x001fca00078e0002 */
[----:B------:R-:W-:Y:S01]  /*0330*/  STG.E.64 desc[UR6][R2.64], R4 ;  /* 0x0000000402007986 */ /* 0x000fe2000c101b06 */
[----:B------:R-:W-:Y:S05]  /*0340*/  EXIT ;  /* 0x000000000000794d */ /* 0x000fea0003800000 */
.L_x_3:
[----:B------:R-:W-:-:S00]  /*0350*/  BRA `(.L_x_3) ;  /* 0xfffffffc00fc7947 */ /* 0x000fc0000383ffff */
[----:B------:R-:W-:-:S00]  /*0360*/  NOP ;  /* 0x0000000000007918 */ /* 0x000fc00000000000 */
        /* <DEDUP_REMOVED lines=9> */
.L_x_4:


//--------------------- .nv.shared.timeReduction  --------------------------
	.section	.nv.shared.timeReduction,"aw",@nobits
	.sectionflags	@""
	.align	16
	.zero		1024


//--------------------- .nv.shared.reserved.0     --------------------------
	.section	.nv.shared.reserved.0,"aw",@nobits
	.weak		__nv_reservedSMEM_offset_0_alias
	.size		__nv_reservedSMEM_offset_0_alias, 0, 64
	.other		__nv_reservedSMEM_offset_0_alias,@"STO_CUDA_RESERVED_SHARED STV_DEFAULT"
__nv_reservedSMEM_offset_0_alias:
	.zero		0
	.zero		64


//--------------------- .nv.constant0.timeReduction --------------------------
	.section	.nv.constant0.timeReduction,"a",@progbits
	.sectionflags	@""
	.align	4
.nv.constant0.timeReduction:
	.zero		920


//--------------------- SYMBOLS --------------------------

	.type		.nv.reservedSmem.offset0,@object
	.size		.nv.reservedSmem.offset0,0x4
	.type		.nv.reservedSmem.cap,@object
	.size		.nv.reservedSmem.cap,0x4
